//
// Generated by NVIDIA NVVM Compiler
//
// Compiler Build ID: CL-36424714
// Cuda compilation tools, release 13.0, V13.0.88
// Based on NVVM 20.0.0
//

.version 9.0
.target sm_100
.address_size 64

	// .globl	_Z10histKernelPKhiPj

.visible .entry _Z10histKernelPKhiPj(
	.param .u64 .ptr .align 1 _Z10histKernelPKhiPj_param_0,
	.param .u32 _Z10histKernelPKhiPj_param_1,
	.param .u64 .ptr .align 1 _Z10histKernelPKhiPj_param_2
)
{
	.reg .pred 	%p<2>;
	.reg .b32 	%r<8>;
	.reg .b64 	%rd<9>;

	ld.param.u64 	%rd1, [_Z10histKernelPKhiPj_param_0];
	ld.param.u32 	%r2, [_Z10histKernelPKhiPj_param_1];
	ld.param.u64 	%rd2, [_Z10histKernelPKhiPj_param_2];
	mov.u32 	%r3, %tid.x;
	mov.u32 	%r4, %ntid.x;
	mov.u32 	%r5, %ctaid.x;
	mad.lo.s32 	%r1, %r4, %r5, %r3;
	setp.ge.s32 	%p1, %r1, %r2;
	@%p1 bra 	$L__BB0_2;
	cvta.to.global.u64 	%rd3, %rd1;
	cvta.to.global.u64 	%rd4, %rd2;
	cvt.s64.s32 	%rd5, %r1;
	add.s64 	%rd6, %rd3, %rd5;
	ld.global.u8 	%r6, [%rd6];
	mul.wide.u32 	%rd7, %r6, 4;
	add.s64 	%rd8, %rd4, %rd7;
	atom.global.add.u32 	%r7, [%rd8], 1;
$L__BB0_2:
	ret;

}


// ===== COMPILED SASS (sm_100) =====

	.target	sm_100

	.elftype	@"ET_EXEC"


//--------------------- .note.nv.tkinfo           --------------------------
	.section	.note.nv.tkinfo,"",@"SHT_NOTE"
	.sectionflags	@"SHF_NOTE_NV_TKINFO"
	.tkinfo
        /*0018*/ 	.word	0x00000002
        /*0030*/ 	.string	""
        /*0030*/ 	.string	"ptxas"
        /*0030*/ 	.string	"Cuda compilation tools, release 13.0, V13.0.88"
        /*0030*/ 	.string	"Build cuda_13.0.r13.0/compiler.36424714_0"
        /*0030*/ 	.string	"-arch sm_100 -m 64 "



//--------------------- .note.nv.cuinfo           --------------------------
	.section	.note.nv.cuinfo,"",@"SHT_NOTE"
	.sectionflags	@"SHF_NOTE_NV_CUINFO"
        /*0018*/ 	.short	0x0002
        /*001a*/ 	.short	0x0064
        /*001c*/ 	.short	0x0082
	.zero		2


//--------------------- .nv.info                  --------------------------
	.section	.nv.info,"",@"SHT_CUDA_INFO"
	.align	4


	//----- nvinfo : EIATTR_REGCOUNT
	.align		4
        /*0000*/ 	.byte	0x04, 0x2f
        /*0002*/ 	.short	(.L_1 - .L_0)
	.align		4
.L_0:
        /*0004*/ 	.word	index@(_Z10histKernelPKhiPj)
        /*0008*/ 	.word	0x0000000a


	//----- nvinfo : EIATTR_FRAME_SIZE
	.align		4
.L_1:
        /*000c*/ 	.byte	0x04, 0x11
        /*000e*/ 	.short	(.L_3 - .L_2)
	.align		4
.L_2:
        /*0010*/ 	.word	index@(_Z10histKernelPKhiPj)
        /*0014*/ 	.word	0x00000000


	//----- nvinfo : EIATTR_MIN_STACK_SIZE
	.align		4
.L_3:
        /*0018*/ 	.byte	0x04, 0x12
        /*001a*/ 	.short	(.L_5 - .L_4)
	.align		4
.L_4:
        /*001c*/ 	.word	index@(_Z10histKernelPKhiPj)
        /*0020*/ 	.word	0x00000000
.L_5:


//--------------------- .nv.compat                --------------------------
	.section	.nv.compat,"",@"SHT_CUDA_COMPAT_INFO"
	.align	4
        /*0000*/ 	.byte	0x02, 0x09, 0x00, 0x00, 0x02, 0x02, 0x01, 0x00, 0x02, 0x05, 0x05, 0x00, 0x03, 0x07, 0x01, 0x01
        /*0010*/ 	.byte	0x02, 0x03, 0x00, 0x00, 0x02, 0x06, 0x01, 0x00, 0x04, 0x0b, 0x08, 0x00, 0x09, 0x00, 0x00, 0x00
        /*0020*/ 	.byte	0x00, 0x00, 0x00, 0x00


//--------------------- .nv.info._Z10histKernelPKhiPj --------------------------
	.section	.nv.info._Z10histKernelPKhiPj,"",@"SHT_CUDA_INFO"
	.sectionflags	@""
	.align	4


	//----- nvinfo : EIATTR_CUDA_API_VERSION
	.align		4
        /*0000*/ 	.byte	0x04, 0x37
        /*0002*/ 	.short	(.L_7 - .L_6)
.L_6:
        /*0004*/ 	.word	0x00000082


	//----- nvinfo : EIATTR_KPARAM_INFO
	.align		4
.L_7:
        /*0008*/ 	.byte	0x04, 0x17
        /*000a*/ 	.short	(.L_9 - .L_8)
.L_8:
        /*000c*/ 	.word	0x00000000
        /*0010*/ 	.short	0x0002
        /*0012*/ 	.short	0x0010
        /*0014*/ 	.byte	0x00, 0xf5, 0x21, 0x00


	//----- nvinfo : EIATTR_KPARAM_INFO
	.align		4
.L_9:
        /*0018*/ 	.byte	0x04, 0x17
        /*001a*/ 	.short	(.L_11 - .L_10)
.L_10:
        /*001c*/ 	.word	0x00000000
        /*0020*/ 	.short	0x0001
        /*0022*/ 	.short	0x0008
        /*0024*/ 	.byte	0x00, 0xf0, 0x11, 0x00


	//----- nvinfo : EIATTR_KPARAM_INFO
	.align		4
.L_11:
        /*0028*/ 	.byte	0x04, 0x17
        /*002a*/ 	.short	(.L_13 - .L_12)
.L_12:
        /*002c*/ 	.word	0x00000000
        /*0030*/ 	.short	0x0000
        /*0032*/ 	.short	0x0000
        /*0034*/ 	.byte	0x00, 0xf5, 0x21, 0x00


	//----- nvinfo : EIATTR_SPARSE_MMA_MASK
	.align		4
.L_13:
        /*0038*/ 	.byte	0x03, 0x50
        /*003a*/ 	.short	0x0000


	//----- nvinfo : EIATTR_MAXREG_COUNT
	.align		4
        /*003c*/ 	.byte	0x03, 0x1b
        /*003e*/ 	.short	0x00ff


	//----- nvinfo : EIATTR_MERCURY_ISA_VERSION
	.align		4
        /*0040*/ 	.byte	0x03, 0x5f
        /*0042*/ 	.short	0x0101


	//----- nvinfo : EIATTR_VRC_CTA_INIT_COUNT
	.align		4
        /*0044*/ 	.byte	0x02, 0x4a
	.zero		1
	.zero		1


	//----- nvinfo : EIATTR_EXIT_INSTR_OFFSETS
	.align		4
        /*0048*/ 	.byte	0x04, 0x1c
        /*004a*/ 	.short	(.L_15 - .L_14)


	//   ....[0]....
.L_14:
        /*004c*/ 	.word	0x00000070


	//   ....[1]....
        /*0050*/ 	.word	0x00000110


	//----- nvinfo : EIATTR_CBANK_PARAM_SIZE
	.align		4
.L_15:
        /*0054*/ 	.byte	0x03, 0x19
        /*0056*/ 	.short	0x0018


	//----- nvinfo : EIATTR_PARAM_CBANK
	.align		4
        /*0058*/ 	.byte	0x04, 0x0a
        /*005a*/ 	.short	(.L_17 - .L_16)
	.align		4
.L_16:
        /*005c*/ 	.word	index@(.nv.constant0._Z10histKernelPKhiPj)
        /*0060*/ 	.short	0x0380
        /*0062*/ 	.short	0x0018


	//----- nvinfo : EIATTR_SW_WAR
	.align		4
.L_17:
        /*0064*/ 	.byte	0x04, 0x36
        /*0066*/ 	.short	(.L_19 - .L_18)
.L_18:
        /*0068*/ 	.word	0x00000008
.L_19:


//--------------------- .nv.callgraph             --------------------------
	.section	.nv.callgraph,"",@"SHT_CUDA_CALLGRAPH"
	.align	4
	.sectionentsize	8
	.align		4
        /*0000*/ 	.word	0x00000000
	.align		4
        /*0004*/ 	.word	0xffffffff
	.align		4
        /*0008*/ 	.word	0x00000000
	.align		4
        /*000c*/ 	.word	0xfffffffe
	.align		4
        /*0010*/ 	.word	0x00000000
	.align		4
        /*0014*/ 	.word	0xfffffffd
	.align		4
        /*0018*/ 	.word	0x00000000
	.align		4
        /*001c*/ 	.word	0xfffffffc


//--------------------- .text._Z10histKernelPKhiPj --------------------------
	.section	.text._Z10histKernelPKhiPj,"ax",@progbits
	.align	128
        .global         _Z10histKernelPKhiPj
        .type           _Z10histKernelPKhiPj,@function
        .size           _Z10histKernelPKhiPj,(.L_x_1 - _Z10histKernelPKhiPj)
        .other          _Z10histKernelPKhiPj,@"STO_CUDA_ENTRY STV_DEFAULT"
_Z10histKernelPKhiPj:
.text._Z10histKernelPKhiPj:
[----:B------:R-:W-:Y:S01]  /*0000*/  LDC R1, c[0x0][0x37c] ;  /* 0x0000df00ff017b82 */ /* 0x000fe20000000800 */
[----:B------:R-:W0:Y:S01]  /*0010*/  S2R R0, SR_TID.X ;  /* 0x0000000000007919 */ /* 0x000e220000002100 */
[----:B------:R-:W0:Y:S01]  /*0020*/  LDCU UR4, c[0x0][0x360] ;  /* 0x00006c00ff0477ac */ /* 0x000e220008000800 */
[----:B------:R-:W0:Y:S01]  /*0030*/  S2R R3, SR_CTAID.X ;  /* 0x0000000000037919 */ /* 0x000e220000002500 */
[----:B------:R-:W1:Y:S01]  /*0040*/  LDCU UR5, c[0x0][0x388] ;  /* 0x00007100ff0577ac */ /* 0x000e620008000800 */
[----:B0-----:R-:W-:-:S05]  /*0050*/  IMAD R0, R3, UR4, R0 ;  /* 0x0000000403007c24 */ /* 0x001fca000f8e0200 */
[----:B-1----:R-:W-:-:S13]  /*0060*/  ISETP.GE.AND P0, PT, R0, UR5, PT ;  /* 0x0000000500007c0c */ /* 0x002fda000bf06270 */
[----:B------:R-:W-:Y:S05]  /*0070*/  @P0 EXIT ;  /* 0x000000000000094d */ /* 0x000fea0003800000 */
[----:B------:R-:W0:Y:S01]  /*0080*/  LDCU.64 UR6, c[0x0][0x380] ;  /* 0x00007000ff0677ac */ /* 0x000e220008000a00 */
[----:B------:R-:W1:Y:S01]  /*0090*/  LDC.64 R2, c[0x0][0x390] ;  /* 0x0000e400ff027b82 */ /* 0x000e620000000a00 */
[----:B------:R-:W2:Y:S01]  /*00a0*/  LDCU.64 UR4, c[0x0][0x358] ;  /* 0x00006b00ff0477ac */ /* 0x000ea20008000a00 */
[----:B0-----:R-:W-:-:S04]  /*00b0*/  IADD3 R4, P0, PT, R0, UR6, RZ ;  /* 0x0000000600047c10 */ /* 0x001fc8000ff1e0ff */
[----:B------:R-:W-:-:S06]  /*00c0*/  LEA.HI.X.SX32 R5, R0, UR7, 0x1, P0 ;  /* 0x0000000700057c11 */ /* 0x000fcc00080f0eff */
[----:B--2---:R-:W1:Y:S01]  /*00d0*/  LDG.E.U8 R5, desc[UR4][R4.64] ;  /* 0x0000000404057981 */ /* 0x004e62000c1e1100 */
[----:B------:R-:W-:Y:S02]  /*00e0*/  HFMA2 R7, -RZ, RZ, 0, 5.9604644775390625e-08 ;  /* 0x00000001ff077431 */ /* 0x000fe400000001ff */
[----:B-1----:R-:W-:-:S05]  /*00f0*/  IMAD.WIDE.U32 R2, R5, 0x4, R2 ;  /* 0x0000000405027825 */ /* 0x002fca00078e0002 */
[----:B------:R-:W-:Y:S01]  /*0100*/  REDG.E.ADD.STRONG.GPU desc[UR4][R2.64], R7 ;  /* 0x000000070200798e */ /* 0x000fe2000c12e104 */
[----:B------:R-:W-:Y:S05]  /*0110*/  EXIT ;  /* 0x000000000000794d */ /* 0x000fea0003800000 */
.L_x_0:
[----:B------:R-:W-:-:S00]  /*0120*/  BRA `(.L_x_0) ;  /* 0xfffffffc00fc7947 */ /* 0x000fc0000383ffff */
[----:B------:R-:W-:-:S00]  /*0130*/  NOP ;  /* 0x0000000000007918 */ /* 0x000fc00000000000 */
        /* <DEDUP_REMOVED lines=12> */
.L_x_1:


//--------------------- .nv.shared.reserved.0     --------------------------
	.section	.nv.shared.reserved.0,"aw",@nobits
	.weak		__nv_reservedSMEM_offset_0_alias
	.size		__nv_reservedSMEM_offset_0_alias, 0, 64
	.other		__nv_reservedSMEM_offset_0_alias,@"STO_CUDA_RESERVED_SHARED STV_DEFAULT"
__nv_reservedSMEM_offset_0_alias:
	.zero		0
	.zero		64


//--------------------- .nv.constant0._Z10histKernelPKhiPj --------------------------
	.section	.nv.constant0._Z10histKernelPKhiPj,"a",@progbits
	.sectionflags	@""
	.align	4
.nv.constant0._Z10histKernelPKhiPj:
	.zero		920


//--------------------- SYMBOLS --------------------------

	.type		.nv.reservedSmem.offset0,@object
	.size		.nv.reservedSmem.offset0,0x4
